//
// Generated by NVIDIA NVVM Compiler
//
// Compiler Build ID: CL-36424714
// Cuda compilation tools, release 13.0, V13.0.88
// Based on NVVM 20.0.0
//

.version 9.0
.target sm_100
.address_size 64

	// .globl	_Z15cuda_float2halfPfP6__halfi

.visible .entry _Z15cuda_float2halfPfP6__halfi(
	.param .u64 .ptr .align 1 _Z15cuda_float2halfPfP6__halfi_param_0,
	.param .u64 .ptr .align 1 _Z15cuda_float2halfPfP6__halfi_param_1,
	.param .u32 _Z15cuda_float2halfPfP6__halfi_param_2
)
{
	.reg .pred 	%p<2>;
	.reg .b16 	%rs<2>;
	.reg .b32 	%r<6>;
	.reg .b32 	%f<2>;
	.reg .b64 	%rd<9>;

	ld.param.u64 	%rd1, [_Z15cuda_float2halfPfP6__halfi_param_0];
	ld.param.u64 	%rd2, [_Z15cuda_float2halfPfP6__halfi_param_1];
	ld.param.u32 	%r2, [_Z15cuda_float2halfPfP6__halfi_param_2];
	mov.u32 	%r3, %ctaid.x;
	mov.u32 	%r4, %ntid.x;
	mov.u32 	%r5, %tid.x;
	mad.lo.s32 	%r1, %r3, %r4, %r5;
	setp.ge.s32 	%p1, %r1, %r2;
	@%p1 bra 	$L__BB0_2;
	cvta.to.global.u64 	%rd3, %rd1;
	cvta.to.global.u64 	%rd4, %rd2;
	mul.wide.s32 	%rd5, %r1, 4;
	add.s64 	%rd6, %rd3, %rd5;
	ld.global.f32 	%f1, [%rd6];
	// begin inline asm
	{  cvt.rn.f16.f32 %rs1, %f1;}

	// end inline asm
	mul.wide.s32 	%rd7, %r1, 2;
	add.s64 	%rd8, %rd4, %rd7;
	st.global.u16 	[%rd8], %rs1;
$L__BB0_2:
	ret;

}
	// .globl	_Z15cuda_half2floatP6__halfPfi
.visible .entry _Z15cuda_half2floatP6__halfPfi(
	.param .u64 .ptr .align 1 _Z15cuda_half2floatP6__halfPfi_param_0,
	.param .u64 .ptr .align 1 _Z15cuda_half2floatP6__halfPfi_param_1,
	.param .u32 _Z15cuda_half2floatP6__halfPfi_param_2
)
{
	.reg .pred 	%p<2>;
	.reg .b16 	%rs<2>;
	.reg .b32 	%r<6>;
	.reg .b32 	%f<2>;
	.reg .b64 	%rd<9>;

	ld.param.u64 	%rd1, [_Z15cuda_half2floatP6__halfPfi_param_0];
	ld.param.u64 	%rd2, [_Z15cuda_half2floatP6__halfPfi_param_1];
	ld.param.u32 	%r2, [_Z15cuda_half2floatP6__halfPfi_param_2];
	mov.u32 	%r3, %ctaid.x;
	mov.u32 	%r4, %ntid.x;
	mov.u32 	%r5, %tid.x;
	mad.lo.s32 	%r1, %r3, %r4, %r5;
	setp.ge.s32 	%p1, %r1, %r2;
	@%p1 bra 	$L__BB1_2;
	cvta.to.global.u64 	%rd3, %rd1;
	cvta.to.global.u64 	%rd4, %rd2;
	mul.wide.s32 	%rd5, %r1, 2;
	add.s64 	%rd6, %rd3, %rd5;
	ld.global.u16 	%rs1, [%rd6];
	// begin inline asm
	{  cvt.f32.f16 %f1, %rs1;}

	// end inline asm
	mul.wide.s32 	%rd7, %r1, 4;
	add.s64 	%rd8, %rd4, %rd7;
	st.global.f32 	[%rd8], %f1;
$L__BB1_2:
	ret;

}


// ===== COMPILED SASS (sm_100) =====

	.target	sm_100

	.elftype	@"ET_EXEC"


//--------------------- .note.nv.tkinfo           --------------------------
	.section	.note.nv.tkinfo,"",@"SHT_NOTE"
	.sectionflags	@"SHF_NOTE_NV_TKINFO"
	.tkinfo
        /*0018*/ 	.word	0x00000002
        /*0030*/ 	.string	""
        /*0030*/ 	.string	"ptxas"
        /*0030*/ 	.string	"Cuda compilation tools, release 13.0, V13.0.88"
        /*0030*/ 	.string	"Build cuda_13.0.r13.0/compiler.36424714_0"
        /*0030*/ 	.string	"-arch sm_100 -m 64 "



//--------------------- .note.nv.cuinfo           --------------------------
	.section	.note.nv.cuinfo,"",@"SHT_NOTE"
	.sectionflags	@"SHF_NOTE_NV_CUINFO"
        /*0018*/ 	.short	0x0002
        /*001a*/ 	.short	0x0064
        /*001c*/ 	.short	0x0082
	.zero		2


//--------------------- .nv.info                  --------------------------
	.section	.nv.info,"",@"SHT_CUDA_INFO"
	.align	4


	//----- nvinfo : EIATTR_REGCOUNT
	.align		4
        /*0000*/ 	.byte	0x04, 0x2f
        /*0002*/ 	.short	(.L_1 - .L_0)
	.align		4
.L_0:
        /*0004*/ 	.word	index@(_Z15cuda_float2halfPfP6__halfi)
        /*0008*/ 	.word	0x0000000a


	//----- nvinfo : EIATTR_FRAME_SIZE
	.align		4
.L_1:
        /*000c*/ 	.byte	0x04, 0x11
        /*000e*/ 	.short	(.L_3 - .L_2)
	.align		4
.L_2:
        /*0010*/ 	.word	index@(_Z15cuda_float2halfPfP6__halfi)
        /*0014*/ 	.word	0x00000000


	//----- nvinfo : EIATTR_REGCOUNT
	.align		4
.L_3:
        /*0018*/ 	.byte	0x04, 0x2f
        /*001a*/ 	.short	(.L_5 - .L_4)
	.align		4
.L_4:
        /*001c*/ 	.word	index@(_Z15cuda_half2floatP6__halfPfi)
        /*0020*/ 	.word	0x0000000a


	//----- nvinfo : EIATTR_FRAME_SIZE
	.align		4
.L_5:
        /*0024*/ 	.byte	0x04, 0x11
        /*0026*/ 	.short	(.L_7 - .L_6)
	.align		4
.L_6:
        /*0028*/ 	.word	index@(_Z15cuda_half2floatP6__halfPfi)
        /*002c*/ 	.word	0x00000000


	//----- nvinfo : EIATTR_MIN_STACK_SIZE
	.align		4
.L_7:
        /*0030*/ 	.byte	0x04, 0x12
        /*0032*/ 	.short	(.L_9 - .L_8)
	.align		4
.L_8:
        /*0034*/ 	.word	index@(_Z15cuda_half2floatP6__halfPfi)
        /*0038*/ 	.word	0x00000000


	//----- nvinfo : EIATTR_MIN_STACK_SIZE
	.align		4
.L_9:
        /*003c*/ 	.byte	0x04, 0x12
        /*003e*/ 	.short	(.L_11 - .L_10)
	.align		4
.L_10:
        /*0040*/ 	.word	index@(_Z15cuda_float2halfPfP6__halfi)
        /*0044*/ 	.word	0x00000000
.L_11:


//--------------------- .nv.compat                --------------------------
	.section	.nv.compat,"",@"SHT_CUDA_COMPAT_INFO"
	.align	4
        /*0000*/ 	.byte	0x02, 0x09, 0x00, 0x00, 0x02, 0x02, 0x01, 0x00, 0x02, 0x05, 0x05, 0x00, 0x03, 0x07, 0x01, 0x01
        /*0010*/ 	.byte	0x02, 0x03, 0x00, 0x00, 0x02, 0x06, 0x01, 0x00, 0x04, 0x0b, 0x08, 0x00, 0x09, 0x00, 0x00, 0x00
        /*0020*/ 	.byte	0x00, 0x00, 0x00, 0x00


//--------------------- .nv.info._Z15cuda_half2floatP6__halfPfi --------------------------
	.section	.nv.info._Z15cuda_half2floatP6__halfPfi,"",@"SHT_CUDA_INFO"
	.sectionflags	@""
	.align	4


	//----- nvinfo : EIATTR_CUDA_API_VERSION
	.align		4
        /*0000*/ 	.byte	0x04, 0x37
        /*0002*/ 	.short	(.L_13 - .L_12)
.L_12:
        /*0004*/ 	.word	0x00000082


	//----- nvinfo : EIATTR_KPARAM_INFO
	.align		4
.L_13:
        /*0008*/ 	.byte	0x04, 0x17
        /*000a*/ 	.short	(.L_15 - .L_14)
.L_14:
        /*000c*/ 	.word	0x00000000
        /*0010*/ 	.short	0x0002
        /*0012*/ 	.short	0x0010
        /*0014*/ 	.byte	0x00, 0xf0, 0x11, 0x00


	//----- nvinfo : EIATTR_KPARAM_INFO
	.align		4
.L_15:
        /*0018*/ 	.byte	0x04, 0x17
        /*001a*/ 	.short	(.L_17 - .L_16)
.L_16:
        /*001c*/ 	.word	0x00000000
        /*0020*/ 	.short	0x0001
        /*0022*/ 	.short	0x0008
        /*0024*/ 	.byte	0x00, 0xf5, 0x21, 0x00


	//----- nvinfo : EIATTR_KPARAM_INFO
	.align		4
.L_17:
        /*0028*/ 	.byte	0x04, 0x17
        /*002a*/ 	.short	(.L_19 - .L_18)
.L_18:
        /*002c*/ 	.word	0x00000000
        /*0030*/ 	.short	0x0000
        /*0032*/ 	.short	0x0000
        /*0034*/ 	.byte	0x00, 0xf5, 0x21, 0x00


	//----- nvinfo : EIATTR_SPARSE_MMA_MASK
	.align		4
.L_19:
        /*0038*/ 	.byte	0x03, 0x50
        /*003a*/ 	.short	0x0000


	//----- nvinfo : EIATTR_MAXREG_COUNT
	.align		4
        /*003c*/ 	.byte	0x03, 0x1b
        /*003e*/ 	.short	0x00ff


	//----- nvinfo : EIATTR_MERCURY_ISA_VERSION
	.align		4
        /*0040*/ 	.byte	0x03, 0x5f
        /*0042*/ 	.short	0x0101


	//----- nvinfo : EIATTR_VRC_CTA_INIT_COUNT
	.align		4
        /*0044*/ 	.byte	0x02, 0x4a
	.zero		1
	.zero		1


	//----- nvinfo : EIATTR_EXIT_INSTR_OFFSETS
	.align		4
        /*0048*/ 	.byte	0x04, 0x1c
        /*004a*/ 	.short	(.L_21 - .L_20)


	//   ....[0]....
.L_20:
        /*004c*/ 	.word	0x00000070


	//   ....[1]....
        /*0050*/ 	.word	0x00000100


	//----- nvinfo : EIATTR_CBANK_PARAM_SIZE
	.align		4
.L_21:
        /*0054*/ 	.byte	0x03, 0x19
        /*0056*/ 	.short	0x0014


	//----- nvinfo : EIATTR_PARAM_CBANK
	.align		4
        /*0058*/ 	.byte	0x04, 0x0a
        /*005a*/ 	.short	(.L_23 - .L_22)
	.align		4
.L_22:
        /*005c*/ 	.word	index@(.nv.constant0._Z15cuda_half2floatP6__halfPfi)
        /*0060*/ 	.short	0x0380
        /*0062*/ 	.short	0x0014


	//----- nvinfo : EIATTR_SW_WAR
	.align		4
.L_23:
        /*0064*/ 	.byte	0x04, 0x36
        /*0066*/ 	.short	(.L_25 - .L_24)
.L_24:
        /*0068*/ 	.word	0x00000008
.L_25:


//--------------------- .nv.info._Z15cuda_float2halfPfP6__halfi --------------------------
	.section	.nv.info._Z15cuda_float2halfPfP6__halfi,"",@"SHT_CUDA_INFO"
	.sectionflags	@""
	.align	4


	//----- nvinfo : EIATTR_CUDA_API_VERSION
	.align		4
        /*0000*/ 	.byte	0x04, 0x37
        /*0002*/ 	.short	(.L_27 - .L_26)
.L_26:
        /*0004*/ 	.word	0x00000082


	//----- nvinfo : EIATTR_KPARAM_INFO
	.align		4
.L_27:
        /*0008*/ 	.byte	0x04, 0x17
        /*000a*/ 	.short	(.L_29 - .L_28)
.L_28:
        /*000c*/ 	.word	0x00000000
        /*0010*/ 	.short	0x0002
        /*0012*/ 	.short	0x0010
        /*0014*/ 	.byte	0x00, 0xf0, 0x11, 0x00


	//----- nvinfo : EIATTR_KPARAM_INFO
	.align		4
.L_29:
        /*0018*/ 	.byte	0x04, 0x17
        /*001a*/ 	.short	(.L_31 - .L_30)
.L_30:
        /*001c*/ 	.word	0x00000000
        /*0020*/ 	.short	0x0001
        /*0022*/ 	.short	0x0008
        /*0024*/ 	.byte	0x00, 0xf5, 0x21, 0x00


	//----- nvinfo : EIATTR_KPARAM_INFO
	.align		4
.L_31:
        /*0028*/ 	.byte	0x04, 0x17
        /*002a*/ 	.short	(.L_33 - .L_32)
.L_32:
        /*002c*/ 	.word	0x00000000
        /*0030*/ 	.short	0x0000
        /*0032*/ 	.short	0x0000
        /*0034*/ 	.byte	0x00, 0xf5, 0x21, 0x00


	//----- nvinfo : EIATTR_SPARSE_MMA_MASK
	.align		4
.L_33:
        /*0038*/ 	.byte	0x03, 0x50
        /*003a*/ 	.short	0x0000


	//----- nvinfo : EIATTR_MAXREG_COUNT
	.align		4
        /*003c*/ 	.byte	0x03, 0x1b
        /*003e*/ 	.short	0x00ff


	//----- nvinfo : EIATTR_MERCURY_ISA_VERSION
	.align		4
        /*0040*/ 	.byte	0x03, 0x5f
        /*0042*/ 	.short	0x0101


	//----- nvinfo : EIATTR_VRC_CTA_INIT_COUNT
	.align		4
        /*0044*/ 	.byte	0x02, 0x4a
	.zero		1
	.zero		1


	//----- nvinfo : EIATTR_EXIT_INSTR_OFFSETS
	.align		4
        /*0048*/ 	.byte	0x04, 0x1c
        /*004a*/ 	.short	(.L_35 - .L_34)


	//   ....[0]....
.L_34:
        /*004c*/ 	.word	0x00000070


	//   ....[1]....
        /*0050*/ 	.word	0x00000100


	//----- nvinfo : EIATTR_CBANK_PARAM_SIZE
	.align		4
.L_35:
        /*0054*/ 	.byte	0x03, 0x19
        /*0056*/ 	.short	0x0014


	//----- nvinfo : EIATTR_PARAM_CBANK
	.align		4
        /*0058*/ 	.byte	0x04, 0x0a
        /*005a*/ 	.short	(.L_37 - .L_36)
	.align		4
.L_36:
        /*005c*/ 	.word	index@(.nv.constant0._Z15cuda_float2halfPfP6__halfi)
        /*0060*/ 	.short	0x0380
        /*0062*/ 	.short	0x0014


	//----- nvinfo : EIATTR_SW_WAR
	.align		4
.L_37:
        /*0064*/ 	.byte	0x04, 0x36
        /*0066*/ 	.short	(.L_39 - .L_38)
.L_38:
        /*0068*/ 	.word	0x00000008
.L_39:


//--------------------- .nv.callgraph             --------------------------
	.section	.nv.callgraph,"",@"SHT_CUDA_CALLGRAPH"
	.align	4
	.sectionentsize	8
	.align		4
        /*0000*/ 	.word	0x00000000
	.align		4
        /*0004*/ 	.word	0xffffffff
	.align		4
        /*0008*/ 	.word	0x00000000
	.align		4
        /*000c*/ 	.word	0xfffffffe
	.align		4
        /*0010*/ 	.word	0x00000000
	.align		4
        /*0014*/ 	.word	0xfffffffd
	.align		4
        /*0018*/ 	.word	0x00000000
	.align		4
        /*001c*/ 	.word	0xfffffffc


//--------------------- .text._Z15cuda_half2floatP6__halfPfi --------------------------
	.section	.text._Z15cuda_half2floatP6__halfPfi,"ax",@progbits
	.align	128
        .global         _Z15cuda_half2floatP6__halfPfi
        .type           _Z15cuda_half2floatP6__halfPfi,@function
        .size           _Z15cuda_half2floatP6__halfPfi,(.L_x_2 - _Z15cuda_half2floatP6__halfPfi)
        .other          _Z15cuda_half2floatP6__halfPfi,@"STO_CUDA_ENTRY STV_DEFAULT"
_Z15cuda_half2floatP6__halfPfi:
.text._Z15cuda_half2floatP6__halfPfi:
[----:B------:R-:W-:Y:S01]  /*0000*/  LDC R1, c[0x0][0x37c] ;  /* 0x0000df00ff017b82 */ /* 0x000fe20000000800 */
[----:B------:R-:W0:Y:S07]  /*0010*/  S2R R0, SR_TID.X ;  /* 0x0000000000007919 */ /* 0x000e2e0000002100 */
[----:B------:R-:W0:Y:S01]  /*0020*/  S2UR UR4, SR_CTAID.X ;  /* 0x00000000000479c3 */ /* 0x000e220000002500 */
[----:B------:R-:W1:Y:S07]  /*0030*/  LDCU UR5, c[0x0][0x390] ;  /* 0x00007200ff0577ac */ /* 0x000e6e0008000800 */
[----:B------:R-:W0:Y:S02]  /*0040*/  LDC R7, c[0x0][0x360] ;  /* 0x0000d800ff077b82 */ /* 0x000e240000000800 */
[----:B0-----:R-:W-:-:S05]  /*0050*/  IMAD R7, R7, UR4, R0 ;  /* 0x0000000407077c24 */ /* 0x001fca000f8e0200 */
[----:B-1----:R-:W-:-:S13]  /*0060*/  ISETP.GE.AND P0, PT, R7, UR5, PT ;  /* 0x0000000507007c0c */ /* 0x002fda000bf06270 */
[----:B------:R-:W-:Y:S05]  /*0070*/  @P0 EXIT ;  /* 0x000000000000094d */ /* 0x000fea0003800000 */
[----:B------:R-:W0:Y:S01]  /*0080*/  LDC.64 R2, c[0x0][0x380] ;  /* 0x0000e000ff027b82 */ /* 0x000e220000000a00 */
[----:B------:R-:W1:Y:S07]  /*0090*/  LDCU.64 UR4, c[0x0][0x358] ;  /* 0x00006b00ff0477ac */ /* 0x000e6e0008000a00 */
[----:B------:R-:W2:Y:S01]  /*00a0*/  LDC.64 R4, c[0x0][0x388] ;  /* 0x0000e200ff047b82 */ /* 0x000ea20000000a00 */
[----:B0-----:R-:W-:-:S06]  /*00b0*/  IMAD.WIDE R2, R7, 0x2, R2 ;  /* 0x0000000207027825 */ /* 0x001fcc00078e0202 */
[----:B-1----:R-:W3:Y:S01]  /*00c0*/  LDG.E.U16 R2, desc[UR4][R2.64] ;  /* 0x0000000402027981 */ /* 0x002ee2000c1e1500 */
[----:B--2---:R-:W-:-:S04]  /*00d0*/  IMAD.WIDE R4, R7, 0x4, R4 ;  /* 0x0000000407047825 */ /* 0x004fc800078e0204 */
[----:B---3--:R-:W-:-:S05]  /*00e0*/  HADD2.F32 R7, -RZ, R2.H0_H0 ;  /* 0x20000002ff077230 */ /* 0x008fca0000004100 */
[----:B------:R-:W-:Y:S01]  /*00f0*/  STG.E desc[UR4][R4.64], R7 ;  /* 0x0000000704007986 */ /* 0x000fe2000c101904 */
[----:B------:R-:W-:Y:S05]  /*0100*/  EXIT ;  /* 0x000000000000794d */ /* 0x000fea0003800000 */
.L_x_0:
[----:B------:R-:W-:-:S00]  /*0110*/  BRA `(.L_x_0) ;  /* 0xfffffffc00fc7947 */ /* 0x000fc0000383ffff */
[----:B------:R-:W-:-:S00]  /*0120*/  NOP ;  /* 0x0000000000007918 */ /* 0x000fc00000000000 */
        /* <DEDUP_REMOVED lines=13> */
.L_x_2:


//--------------------- .text._Z15cuda_float2halfPfP6__halfi --------------------------
	.section	.text._Z15cuda_float2halfPfP6__halfi,"ax",@progbits
	.align	128
        .global         _Z15cuda_float2halfPfP6__halfi
        .type           _Z15cuda_float2halfPfP6__halfi,@function
        .size           _Z15cuda_float2halfPfP6__halfi,(.L_x_3 - _Z15cuda_float2halfPfP6__halfi)
        .other          _Z15cuda_float2halfPfP6__halfi,@"STO_CUDA_ENTRY STV_DEFAULT"
_Z15cuda_float2halfPfP6__halfi:
.text._Z15cuda_float2halfPfP6__halfi:
        /* <DEDUP_REMOVED lines=12> */
[----:B-1----:R-:W3:Y:S01]  /*00c0*/  LDG.E R2, desc[UR4][R2.64] ;  /* 0x0000000402027981 */ /* 0x002ee2000c1e1900 */
[----:B--2---:R-:W-:Y:S01]  /*00d0*/  IMAD.WIDE R4, R7, 0x2, R4 ;  /* 0x0000000207047825 */ /* 0x004fe200078e0204 */
[----:B---3--:R-:W-:-:S05]  /*00e0*/  F2FP.F16.F32.PACK_AB R0, RZ, R2 ;  /* 0x00000002ff00723e */ /* 0x008fca00000000ff */
[----:B------:R-:W-:Y:S01]  /*00f0*/  STG.E.U16 desc[UR4][R4.64], R0 ;  /* 0x0000000004007986 */ /* 0x000fe2000c101504 */
[----:B------:R-:W-:Y:S05]  /*0100*/  EXIT ;  /* 0x000000000000794d */ /* 0x000fea0003800000 */
.L_x_1:
        /* <DEDUP_REMOVED lines=15> */
.L_x_3:


//--------------------- .nv.shared.reserved.0     --------------------------
	.section	.nv.shared.reserved.0,"aw",@nobits
	.weak		__nv_reservedSMEM_offset_0_alias
	.size		__nv_reservedSMEM_offset_0_alias, 0, 64
	.other		__nv_reservedSMEM_offset_0_alias,@"STO_CUDA_RESERVED_SHARED STV_DEFAULT"
__nv_reservedSMEM_offset_0_alias:
	.zero		0
	.zero		64


//--------------------- .nv.constant0._Z15cuda_half2floatP6__halfPfi --------------------------
	.section	.nv.constant0._Z15cuda_half2floatP6__halfPfi,"a",@progbits
	.sectionflags	@""
	.align	4
.nv.constant0._Z15cuda_half2floatP6__halfPfi:
	.zero		916


//--------------------- .nv.constant0._Z15cuda_float2halfPfP6__halfi --------------------------
	.section	.nv.constant0._Z15cuda_float2halfPfP6__halfi,"a",@progbits
	.sectionflags	@""
	.align	4
.nv.constant0._Z15cuda_float2halfPfP6__halfi:
	.zero		916


//--------------------- SYMBOLS --------------------------

	.type		.nv.reservedSmem.offset0,@object
	.size		.nv.reservedSmem.offset0,0x4
